//
// Generated by NVIDIA NVVM Compiler
//
// Compiler Build ID: CL-36424714
// Cuda compilation tools, release 13.0, V13.0.88
// Based on NVVM 20.0.0
//

.version 9.0
.target sm_100
.address_size 64

	// .globl	_Z9write_imgP6uchar3ii

.visible .entry _Z9write_imgP6uchar3ii(
	.param .u64 .ptr .align 1 _Z9write_imgP6uchar3ii_param_0,
	.param .u32 _Z9write_imgP6uchar3ii_param_1,
	.param .u32 _Z9write_imgP6uchar3ii_param_2
)
{
	.reg .pred 	%p<4>;
	.reg .b16 	%rs<2>;
	.reg .b32 	%r<16>;
	.reg .b64 	%rd<5>;
	.reg .b64 	%fd<9>;

	ld.param.u64 	%rd1, [_Z9write_imgP6uchar3ii_param_0];
	ld.param.u32 	%r3, [_Z9write_imgP6uchar3ii_param_1];
	ld.param.u32 	%r4, [_Z9write_imgP6uchar3ii_param_2];
	mov.u32 	%r5, %ctaid.y;
	mov.u32 	%r6, %ntid.y;
	mov.u32 	%r7, %tid.y;
	mad.lo.s32 	%r1, %r5, %r6, %r7;
	mov.u32 	%r8, %ctaid.x;
	mov.u32 	%r9, %ntid.x;
	mov.u32 	%r10, %tid.x;
	mad.lo.s32 	%r2, %r8, %r9, %r10;
	setp.ge.s32 	%p1, %r1, %r3;
	setp.ge.s32 	%p2, %r2, %r4;
	or.pred  	%p3, %p1, %p2;
	@%p3 bra 	$L__BB0_2;
	cvta.to.global.u64 	%rd2, %rd1;
	cvt.rn.f64.s32 	%fd1, %r2;
	add.s32 	%r11, %r4, -1;
	cvt.rn.f64.s32 	%fd2, %r11;
	div.rn.f64 	%fd3, %fd1, %fd2;
	cvt.rn.f64.u32 	%fd4, %r1;
	add.s32 	%r12, %r3, -1;
	cvt.rn.f64.u32 	%fd5, %r12;
	div.rn.f64 	%fd6, %fd4, %fd5;
	mul.f64 	%fd7, %fd3, 0d406FFFF7CED91687;
	cvt.rzi.u32.f64 	%r13, %fd7;
	mad.lo.s32 	%r14, %r4, %r1, %r2;
	mul.wide.s32 	%rd3, %r14, 3;
	add.s64 	%rd4, %rd2, %rd3;
	st.global.u8 	[%rd4], %r13;
	mul.f64 	%fd8, %fd6, 0d406FFFF7CED91687;
	cvt.rzi.u32.f64 	%r15, %fd8;
	st.global.u8 	[%rd4+1], %r15;
	mov.b16 	%rs1, 0;
	st.global.u8 	[%rd4+2], %rs1;
$L__BB0_2:
	ret;

}


// ===== COMPILED SASS (sm_100) =====

	.target	sm_100

	.elftype	@"ET_EXEC"


//--------------------- .note.nv.tkinfo           --------------------------
	.section	.note.nv.tkinfo,"",@"SHT_NOTE"
	.sectionflags	@"SHF_NOTE_NV_TKINFO"
	.tkinfo
        /*0018*/ 	.word	0x00000002
        /*0030*/ 	.string	""
        /*0030*/ 	.string	"ptxas"
        /*0030*/ 	.string	"Cuda compilation tools, release 13.0, V13.0.88"
        /*0030*/ 	.string	"Build cuda_13.0.r13.0/compiler.36424714_0"
        /*0030*/ 	.string	"-arch sm_100 -m 64 "



//--------------------- .note.nv.cuinfo           --------------------------
	.section	.note.nv.cuinfo,"",@"SHT_NOTE"
	.sectionflags	@"SHF_NOTE_NV_CUINFO"
        /*0018*/ 	.short	0x0002
        /*001a*/ 	.short	0x0064
        /*001c*/ 	.short	0x0082
	.zero		2


//--------------------- .nv.info                  --------------------------
	.section	.nv.info,"",@"SHT_CUDA_INFO"
	.align	4


	//----- nvinfo : EIATTR_REGCOUNT
	.align		4
        /*0000*/ 	.byte	0x04, 0x2f
        /*0002*/ 	.short	(.L_1 - .L_0)
	.align		4
.L_0:
        /*0004*/ 	.word	index@(_Z9write_imgP6uchar3ii)
        /*0008*/ 	.word	0x0000001c


	//----- nvinfo : EIATTR_FRAME_SIZE
	.align		4
.L_1:
        /*000c*/ 	.byte	0x04, 0x11
        /*000e*/ 	.short	(.L_3 - .L_2)
	.align		4
.L_2:
        /*0010*/ 	.word	index@($__internal_0_$__cuda_sm20_div_rn_f64_full)
        /*0014*/ 	.word	0x00000000


	//----- nvinfo : EIATTR_FRAME_SIZE
	.align		4
.L_3:
        /*0018*/ 	.byte	0x04, 0x11
        /*001a*/ 	.short	(.L_5 - .L_4)
	.align		4
.L_4:
        /*001c*/ 	.word	index@(_Z9write_imgP6uchar3ii)
        /*0020*/ 	.word	0x00000000


	//----- nvinfo : EIATTR_MIN_STACK_SIZE
	.align		4
.L_5:
        /*0024*/ 	.byte	0x04, 0x12
        /*0026*/ 	.short	(.L_7 - .L_6)
	.align		4
.L_6:
        /*0028*/ 	.word	index@(_Z9write_imgP6uchar3ii)
        /*002c*/ 	.word	0x00000000
.L_7:


//--------------------- .nv.compat                --------------------------
	.section	.nv.compat,"",@"SHT_CUDA_COMPAT_INFO"
	.align	4
        /*0000*/ 	.byte	0x02, 0x09, 0x00, 0x00, 0x02, 0x02, 0x01, 0x00, 0x02, 0x05, 0x05, 0x00, 0x03, 0x07, 0x01, 0x01
        /*0010*/ 	.byte	0x02, 0x03, 0x00, 0x00, 0x02, 0x06, 0x01, 0x00, 0x04, 0x0b, 0x08, 0x00, 0x01, 0x00, 0x00, 0x00
        /*0020*/ 	.byte	0x00, 0x00, 0x00, 0x00


//--------------------- .nv.info._Z9write_imgP6uchar3ii --------------------------
	.section	.nv.info._Z9write_imgP6uchar3ii,"",@"SHT_CUDA_INFO"
	.sectionflags	@""
	.align	4


	//----- nvinfo : EIATTR_CUDA_API_VERSION
	.align		4
        /*0000*/ 	.byte	0x04, 0x37
        /*0002*/ 	.short	(.L_9 - .L_8)
.L_8:
        /*0004*/ 	.word	0x00000082


	//----- nvinfo : EIATTR_KPARAM_INFO
	.align		4
.L_9:
        /*0008*/ 	.byte	0x04, 0x17
        /*000a*/ 	.short	(.L_11 - .L_10)
.L_10:
        /*000c*/ 	.word	0x00000000
        /*0010*/ 	.short	0x0002
        /*0012*/ 	.short	0x000c
        /*0014*/ 	.byte	0x00, 0xf0, 0x11, 0x00


	//----- nvinfo : EIATTR_KPARAM_INFO
	.align		4
.L_11:
        /*0018*/ 	.byte	0x04, 0x17
        /*001a*/ 	.short	(.L_13 - .L_12)
.L_12:
        /*001c*/ 	.word	0x00000000
        /*0020*/ 	.short	0x0001
        /*0022*/ 	.short	0x0008
        /*0024*/ 	.byte	0x00, 0xf0, 0x11, 0x00


	//----- nvinfo : EIATTR_KPARAM_INFO
	.align		4
.L_13:
        /*0028*/ 	.byte	0x04, 0x17
        /*002a*/ 	.short	(.L_15 - .L_14)
.L_14:
        /*002c*/ 	.word	0x00000000
        /*0030*/ 	.short	0x0000
        /*0032*/ 	.short	0x0000
        /*0034*/ 	.byte	0x00, 0xf5, 0x21, 0x00


	//----- nvinfo : EIATTR_SPARSE_MMA_MASK
	.align		4
.L_15:
        /*0038*/ 	.byte	0x03, 0x50
        /*003a*/ 	.short	0x0000


	//----- nvinfo : EIATTR_MAXREG_COUNT
	.align		4
        /*003c*/ 	.byte	0x03, 0x1b
        /*003e*/ 	.short	0x00ff


	//----- nvinfo : EIATTR_MERCURY_ISA_VERSION
	.align		4
        /*0040*/ 	.byte	0x03, 0x5f
        /*0042*/ 	.short	0x0101


	//----- nvinfo : EIATTR_VRC_CTA_INIT_COUNT
	.align		4
        /*0044*/ 	.byte	0x02, 0x4a
	.zero		1
	.zero		1


	//----- nvinfo : EIATTR_EXIT_INSTR_OFFSETS
	.align		4
        /*0048*/ 	.byte	0x04, 0x1c
        /*004a*/ 	.short	(.L_17 - .L_16)


	//   ....[0]....
.L_16:
        /*004c*/ 	.word	0x000000c0


	//   ....[1]....
        /*0050*/ 	.word	0x00000510


	//----- nvinfo : EIATTR_CRS_STACK_SIZE
	.align		4
.L_17:
        /*0054*/ 	.byte	0x04, 0x1e
        /*0056*/ 	.short	(.L_19 - .L_18)
.L_18:
        /*0058*/ 	.word	0x00000000


	//----- nvinfo : EIATTR_CBANK_PARAM_SIZE
	.align		4
.L_19:
        /*005c*/ 	.byte	0x03, 0x19
        /*005e*/ 	.short	0x0010


	//----- nvinfo : EIATTR_PARAM_CBANK
	.align		4
        /*0060*/ 	.byte	0x04, 0x0a
        /*0062*/ 	.short	(.L_21 - .L_20)
	.align		4
.L_20:
        /*0064*/ 	.word	index@(.nv.constant0._Z9write_imgP6uchar3ii)
        /*0068*/ 	.short	0x0380
        /*006a*/ 	.short	0x0010


	//----- nvinfo : EIATTR_SW_WAR
	.align		4
.L_21:
        /*006c*/ 	.byte	0x04, 0x36
        /*006e*/ 	.short	(.L_23 - .L_22)
.L_22:
        /*0070*/ 	.word	0x00000008
.L_23:


//--------------------- .nv.callgraph             --------------------------
	.section	.nv.callgraph,"",@"SHT_CUDA_CALLGRAPH"
	.align	4
	.sectionentsize	8
	.align		4
        /*0000*/ 	.word	0x00000000
	.align		4
        /*0004*/ 	.word	0xffffffff
	.align		4
        /*0008*/ 	.word	0x00000000
	.align		4
        /*000c*/ 	.word	0xfffffffe
	.align		4
        /*0010*/ 	.word	0x00000000
	.align		4
        /*0014*/ 	.word	0xfffffffd
	.align		4
        /*0018*/ 	.word	0x00000000
	.align		4
        /*001c*/ 	.word	0xfffffffc


//--------------------- .text._Z9write_imgP6uchar3ii --------------------------
	.section	.text._Z9write_imgP6uchar3ii,"ax",@progbits
	.align	128
        .global         _Z9write_imgP6uchar3ii
        .type           _Z9write_imgP6uchar3ii,@function
        .size           _Z9write_imgP6uchar3ii,(.L_x_10 - _Z9write_imgP6uchar3ii)
        .other          _Z9write_imgP6uchar3ii,@"STO_CUDA_ENTRY STV_DEFAULT"
_Z9write_imgP6uchar3ii:
.text._Z9write_imgP6uchar3ii:
[----:B------:R-:W-:Y:S01]  /*0000*/  LDC R1, c[0x0][0x37c] ;  /* 0x0000df00ff017b82 */ /* 0x000fe20000000800 */
[----:B------:R-:W0:Y:S07]  /*0010*/  S2R R3, SR_TID.X ;  /* 0x0000000000037919 */ /* 0x000e2e0000002100 */
[----:B------:R-:W1:Y:S01]  /*0020*/  LDC R13, c[0x0][0x364] ;  /* 0x0000d900ff0d7b82 */ /* 0x000e620000000800 */
[----:B------:R-:W2:Y:S01]  /*0030*/  LDCU.64 UR6, c[0x0][0x388] ;  /* 0x00007100ff0677ac */ /* 0x000ea20008000a00 */
[----:B------:R-:W1:Y:S06]  /*0040*/  S2R R2, SR_TID.Y ;  /* 0x0000000000027919 */ /* 0x000e6c0000002200 */
[----:B------:R-:W0:Y:S08]  /*0050*/  S2UR UR5, SR_CTAID.X ;  /* 0x00000000000579c3 */ /* 0x000e300000002500 */
[----:B------:R-:W0:Y:S08]  /*0060*/  LDC R0, c[0x0][0x360] ;  /* 0x0000d800ff007b82 */ /* 0x000e300000000800 */
[----:B------:R-:W1:Y:S01]  /*0070*/  S2UR UR4, SR_CTAID.Y ;  /* 0x00000000000479c3 */ /* 0x000e620000002600 */
[----:B0-----:R-:W-:-:S05]  /*0080*/  IMAD R0, R0, UR5, R3 ;  /* 0x0000000500007c24 */ /* 0x001fca000f8e0203 */
[----:B--2---:R-:W-:Y:S01]  /*0090*/  ISETP.GE.AND P0, PT, R0, UR7, PT ;  /* 0x0000000700007c0c */ /* 0x004fe2000bf06270 */
[----:B-1----:R-:W-:-:S05]  /*00a0*/  IMAD R13, R13, UR4, R2 ;  /* 0x000000040d0d7c24 */ /* 0x002fca000f8e0202 */
[----:B------:R-:W-:-:S13]  /*00b0*/  ISETP.GE.OR P0, PT, R13, UR6, P0 ;  /* 0x000000060d007c0c */ /* 0x000fda0008706670 */
[----:B------:R-:W-:Y:S05]  /*00c0*/  @P0 EXIT ;  /* 0x000000000000094d */ /* 0x000fea0003800000 */
[----:B------:R-:W-:Y:S01]  /*00d0*/  UIADD3 UR4, UPT, UPT, UR7, -0x1, URZ ;  /* 0xffffffff07047890 */ /* 0x000fe2000fffe0ff */
[----:B------:R-:W-:Y:S01]  /*00e0*/  IMAD.MOV.U32 R2, RZ, RZ, 0x1 ;  /* 0x00000001ff027424 */ /* 0x000fe200078e00ff */
[----:B------:R-:W-:Y:S07]  /*00f0*/  BSSY.RECONVERGENT B0, `(.L_x_0) ;  /* 0x0000017000007945 */ /* 0x000fee0003800200 */
[----:B------:R-:W0:Y:S08]  /*0100*/  I2F.F64 R4, UR4 ;  /* 0x0000000400047d12 */ /* 0x000e300008201c00 */
[----:B0-----:R-:W0:Y:S02]  /*0110*/  MUFU.RCP64H R3, R5 ;  /* 0x0000000500037308 */ /* 0x001e240000001800 */
[----:B0-----:R-:W-:-:S08]  /*0120*/  DFMA R6, -R4, R2, 1 ;  /* 0x3ff000000406742b */ /* 0x001fd00000000102 */
[----:B------:R-:W-:-:S08]  /*0130*/  DFMA R6, R6, R6, R6 ;  /* 0x000000060606722b */ /* 0x000fd00000000006 */
[----:B------:R-:W-:Y:S02]  /*0140*/  DFMA R2, R2, R6, R2 ;  /* 0x000000060202722b */ /* 0x000fe40000000002 */
[----:B------:R-:W0:Y:S06]  /*0150*/  I2F.F64 R6, R0 ;  /* 0x0000000000067312 */ /* 0x000e2c0000201c00 */
[----:B------:R-:W-:-:S08]  /*0160*/  DFMA R8, -R4, R2, 1 ;  /* 0x3ff000000408742b */ /* 0x000fd00000000102 */
[----:B------:R-:W-:Y:S01]  /*0170*/  DFMA R2, R2, R8, R2 ;  /* 0x000000080202722b */ /* 0x000fe20000000002 */
[----:B0-----:R-:W-:-:S07]  /*0180*/  FSETP.GEU.AND P1, PT, |R7|, 6.5827683646048100446e-37, PT ;  /* 0x036000000700780b */ /* 0x001fce0003f2e200 */
[----:B------:R-:W-:-:S08]  /*0190*/  DMUL R8, R6, R2 ;  /* 0x0000000206087228 */ /* 0x000fd00000000000 */
[----:B------:R-:W-:-:S08]  /*01a0*/  DFMA R10, -R4, R8, R6 ;  /* 0x00000008040a722b */ /* 0x000fd00000000106 */
[----:B------:R-:W-:-:S10]  /*01b0*/  DFMA R2, R2, R10, R8 ;  /* 0x0000000a0202722b */ /* 0x000fd40000000008 */
[----:B------:R-:W-:-:S05]  /*01c0*/  FFMA R8, RZ, R5, R3 ;  /* 0x00000005ff087223 */ /* 0x000fca0000000003 */
[----:B------:R-:W-:-:S13]  /*01d0*/  FSETP.GT.AND P0, PT, |R8|, 1.469367938527859385e-39, PT ;  /* 0x001000000800780b */ /* 0x000fda0003f04200 */
[----:B------:R-:W-:Y:S05]  /*01e0*/  @P0 BRA P1, `(.L_x_1) ;  /* 0x00000000001c0947 */ /* 0x000fea0000800000 */
[----:B------:R-:W-:Y:S01]  /*01f0*/  IMAD.MOV.U32 R14, RZ, RZ, R6 ;  /* 0x000000ffff0e7224 */ /* 0x000fe200078e0006 */
[----:B------:R-:W-:Y:S01]  /*0200*/  MOV R12, 0x240 ;  /* 0x00000240000c7802 */ /* 0x000fe20000000f00 */
[----:B------:R-:W-:Y:S02]  /*0210*/  IMAD.MOV.U32 R15, RZ, RZ, R7 ;  /* 0x000000ffff0f7224 */ /* 0x000fe400078e0007 */
[----:B------:R-:W-:-:S07]  /*0220*/  IMAD.MOV.U32 R9, RZ, RZ, R5 ;  /* 0x000000ffff097224 */ /* 0x000fce00078e0005 */
[----:B------:R-:W-:Y:S05]  /*0230*/  CALL.REL.NOINC `($__internal_0_$__cuda_sm20_div_rn_f64_full) ;  /* 0x0000000000b87944 */ /* 0x000fea0003c00000 */
[----:B------:R-:W-:Y:S02]  /*0240*/  IMAD.MOV.U32 R2, RZ, RZ, R14 ;  /* 0x000000ffff027224 */ /* 0x000fe400078e000e */
[----:B------:R-:W-:-:S07]  /*0250*/  IMAD.MOV.U32 R3, RZ, RZ, R15 ;  /* 0x000000ffff037224 */ /* 0x000fce00078e000f */
.L_x_1:
[----:B------:R-:W-:Y:S05]  /*0260*/  BSYNC.RECONVERGENT B0 ;  /* 0x0000000000007941 */ /* 0x000fea0003800200 */
.L_x_0:
[----:B------:R-:W0:Y:S01]  /*0270*/  LDCU UR4, c[0x0][0x388] ;  /* 0x00007100ff0477ac */ /* 0x000e220008000800 */
[----:B------:R-:W-:Y:S01]  /*0280*/  IMAD.MOV.U32 R4, RZ, RZ, 0x1 ;  /* 0x00000001ff047424 */ /* 0x000fe200078e00ff */
[----:B------:R-:W-:Y:S01]  /*0290*/  BSSY.RECONVERGENT B0, `(.L_x_2) ;  /* 0x000001a000007945 */ /* 0x000fe20003800200 */
[----:B0-----:R-:W-:-:S09]  /*02a0*/  UIADD3 UR4, UPT, UPT, UR4, -0x1, URZ ;  /* 0xffffffff04047890 */ /* 0x001fd2000fffe0ff */
[----:B------:R-:W0:Y:S02]  /*02b0*/  I2F.F64.U32 R6, UR4 ;  /* 0x0000000400067d12 */ /* 0x000e240008201800 */
[----:B------:R-:W1:Y:S06]  /*02c0*/  LDCU.64 UR4, c[0x0][0x358] ;  /* 0x00006b00ff0477ac */ /* 0x000e6c0008000a00 */
[----:B0-----:R-:W0:Y:S02]  /*02d0*/  MUFU.RCP64H R5, R7 ;  /* 0x0000000700057308 */ /* 0x001e240000001800 */
[----:B0-----:R-:W-:-:S08]  /*02e0*/  DFMA R8, -R6, R4, 1 ;  /* 0x3ff000000608742b */ /* 0x001fd00000000104 */
[----:B------:R-:W-:-:S08]  /*02f0*/  DFMA R8, R8, R8, R8 ;  /* 0x000000080808722b */ /* 0x000fd00000000008 */
[----:B------:R-:W-:Y:S02]  /*0300*/  DFMA R4, R4, R8, R4 ;  /* 0x000000080404722b */ /* 0x000fe40000000004 */
[----:B------:R-:W0:Y:S06]  /*0310*/  I2F.F64.U32 R8, R13 ;  /* 0x0000000d00087312 */ /* 0x000e2c0000201800 */
        /* <DEDUP_REMOVED lines=8> */
[----:B-1----:R-:W-:Y:S05]  /*03a0*/  @P0 BRA P1, `(.L_x_3) ;  /* 0x0000000000200947 */ /* 0x002fea0000800000 */
[----:B------:R-:W-:Y:S01]  /*03b0*/  IMAD.MOV.U32 R15, RZ, RZ, R9 ;  /* 0x000000ffff0f7224 */ /* 0x000fe200078e0009 */
[----:B------:R-:W-:Y:S01]  /*03c0*/  MOV R12, 0x410 ;  /* 0x00000410000c7802 */ /* 0x000fe20000000f00 */
[----:B------:R-:W-:Y:S02]  /*03d0*/  IMAD.MOV.U32 R14, RZ, RZ, R8 ;  /* 0x000000ffff0e7224 */ /* 0x000fe400078e0008 */
[----:B------:R-:W-:Y:S02]  /*03e0*/  IMAD.MOV.U32 R4, RZ, RZ, R6 ;  /* 0x000000ffff047224 */ /* 0x000fe400078e0006 */
[----:B------:R-:W-:-:S07]  /*03f0*/  IMAD.MOV.U32 R9, RZ, RZ, R7 ;  /* 0x000000ffff097224 */ /* 0x000fce00078e0007 */
[----:B------:R-:W-:Y:S05]  /*0400*/  CALL.REL.NOINC `($__internal_0_$__cuda_sm20_div_rn_f64_full) ;  /* 0x0000000000447944 */ /* 0x000fea0003c00000 */
[----:B------:R-:W-:Y:S02]  /*0410*/  IMAD.MOV.U32 R4, RZ, RZ, R14 ;  /* 0x000000ffff047224 */ /* 0x000fe400078e000e */
[----:B------:R-:W-:-:S07]  /*0420*/  IMAD.MOV.U32 R5, RZ, RZ, R15 ;  /* 0x000000ffff057224 */ /* 0x000fce00078e000f */
.L_x_3:
[----:B------:R-:W-:Y:S05]  /*0430*/  BSYNC.RECONVERGENT B0 ;  /* 0x0000000000007941 */ /* 0x000fea0003800200 */
.L_x_2:
[----:B------:R-:W0:Y:S01]  /*0440*/  LDC.64 R8, c[0x0][0x380] ;  /* 0x0000e000ff087b82 */ /* 0x000e220000000a00 */
[----:B------:R-:W-:Y:S01]  /*0450*/  UMOV UR6, 0xced91687 ;  /* 0xced9168700067882 */ /* 0x000fe20000000000 */
[----:B------:R-:W-:Y:S01]  /*0460*/  UMOV UR7, 0x406ffff7 ;  /* 0x406ffff700077882 */ /* 0x000fe20000000000 */
[----:B------:R-:W1:Y:S01]  /*0470*/  LDCU UR8, c[0x0][0x38c] ;  /* 0x00007180ff0877ac */ /* 0x000e620008000800 */
[----:B------:R-:W-:Y:S02]  /*0480*/  DMUL R2, R2, UR6 ;  /* 0x0000000602027c28 */ /* 0x000fe40008000000 */
[----:B------:R-:W-:-:S08]  /*0490*/  DMUL R6, R4, UR6 ;  /* 0x0000000604067c28 */ /* 0x000fd00008000000 */
[----:B------:R-:W2:Y:S01]  /*04a0*/  F2I.U32.F64.TRUNC R3, R2 ;  /* 0x0000000200037311 */ /* 0x000ea2000030d000 */
[----:B-1----:R-:W-:-:S07]  /*04b0*/  IMAD R5, R13, UR8, R0 ;  /* 0x000000080d057c24 */ /* 0x002fce000f8e0200 */
[----:B------:R-:W1:Y:S01]  /*04c0*/  F2I.U32.F64.TRUNC R7, R6 ;  /* 0x0000000600077311 */ /* 0x000e62000030d000 */
[----:B0-----:R-:W-:-:S05]  /*04d0*/  IMAD.WIDE R4, R5, 0x3, R8 ;  /* 0x0000000305047825 */ /* 0x001fca00078e0208 */
[----:B--2---:R-:W-:Y:S04]  /*04e0*/  STG.E.U8 desc[UR4][R4.64], R3 ;  /* 0x0000000304007986 */ /* 0x004fe8000c101104 */
[----:B------:R-:W-:Y:S04]  /*04f0*/  STG.E.U8 desc[UR4][R4.64+0x2], RZ ;  /* 0x000002ff04007986 */ /* 0x000fe8000c101104 */
[----:B-1----:R-:W-:Y:S01]  /*0500*/  STG.E.U8 desc[UR4][R4.64+0x1], R7 ;  /* 0x0000010704007986 */ /* 0x002fe2000c101104 */
[----:B------:R-:W-:Y:S05]  /*0510*/  EXIT ;  /* 0x000000000000794d */ /* 0x000fea0003800000 */
        .weak           $__internal_0_$__cuda_sm20_div_rn_f64_full
        .type           $__internal_0_$__cuda_sm20_div_rn_f64_full,@function
        .size           $__internal_0_$__cuda_sm20_div_rn_f64_full,(.L_x_10 - $__internal_0_$__cuda_sm20_div_rn_f64_full)
$__internal_0_$__cuda_sm20_div_rn_f64_full:
[C---:B------:R-:W-:Y:S01]  /*0520*/  FSETP.GEU.AND P0, PT, |R9|.reuse, 1.469367938527859385e-39, PT ;  /* 0x001000000900780b */ /* 0x040fe20003f0e200 */
[--C-:B------:R-:W-:Y:S01]  /*0530*/  IMAD.MOV.U32 R8, RZ, RZ, R4.reuse ;  /* 0x000000ffff087224 */ /* 0x100fe200078e0004 */
[C---:B------:R-:W-:Y:S01]  /*0540*/  LOP3.LUT R10, R9.reuse, 0x800fffff, RZ, 0xc0, !PT ;  /* 0x800fffff090a7812 */ /* 0x040fe200078ec0ff */
[----:B------:R-:W-:Y:S01]  /*0550*/  IMAD.MOV.U32 R7, RZ, RZ, R15 ;  /* 0x000000ffff077224 */ /* 0x000fe200078e000f */
[----:B------:R-:W-:Y:S01]  /*0560*/  LOP3.LUT R20, R9, 0x7ff00000, RZ, 0xc0, !PT ;  /* 0x7ff0000009147812 */ /* 0x000fe200078ec0ff */
[----:B------:R-:W-:Y:S01]  /*0570*/  IMAD.MOV.U32 R16, RZ, RZ, 0x1 ;  /* 0x00000001ff107424 */ /* 0x000fe200078e00ff */
[----:B------:R-:W-:Y:S01]  /*0580*/  LOP3.LUT R11, R10, 0x3ff00000, RZ, 0xfc, !PT ;  /* 0x3ff000000a0b7812 */ /* 0x000fe200078efcff */
[----:B------:R-:W-:Y:S01]  /*0590*/  IMAD.MOV.U32 R10, RZ, RZ, R4 ;  /* 0x000000ffff0a7224 */ /* 0x000fe200078e0004 */
[C---:B------:R-:W-:Y:S01]  /*05a0*/  FSETP.GEU.AND P2, PT, |R7|.reuse, 1.469367938527859385e-39, PT ;  /* 0x001000000700780b */ /* 0x040fe20003f4e200 */
[----:B------:R-:W-:Y:S01]  /*05b0*/  IMAD.MOV.U32 R6, RZ, RZ, R14 ;  /* 0x000000ffff067224 */ /* 0x000fe200078e000e */
[----:B------:R-:W-:Y:S01]  /*05c0*/  LOP3.LUT R15, R7, 0x7ff00000, RZ, 0xc0, !PT ;  /* 0x7ff00000070f7812 */ /* 0x000fe200078ec0ff */
[----:B------:R-:W-:Y:S02]  /*05d0*/  BSSY.RECONVERGENT B1, `(.L_x_4) ;  /* 0x0000050000017945 */ /* 0x000fe40003800200 */
[----:B------:R-:W-:Y:S01]  /*05e0*/  @!P0 DMUL R10, R8, 8.98846567431157953865e+307 ;  /* 0x7fe00000080a8828 */ /* 0x000fe20000000000 */
[----:B------:R-:W-:-:S05]  /*05f0*/  ISETP.GE.U32.AND P1, PT, R15, R20, PT ;  /* 0x000000140f00720c */ /* 0x000fca0003f26070 */
[----:B------:R-:W0:Y:S02]  /*0600*/  MUFU.RCP64H R17, R11 ;  /* 0x0000000b00117308 */ /* 0x000e240000001800 */
[----:B------:R-:W-:-:S04]  /*0610*/  @!P2 LOP3.LUT R14, R9, 0x7ff00000, RZ, 0xc0, !PT ;  /* 0x7ff00000090ea812 */ /* 0x000fc800078ec0ff */
[----:B------:R-:W-:Y:S01]  /*0620*/  @!P2 ISETP.GE.U32.AND P3, PT, R15, R14, PT ;  /* 0x0000000e0f00a20c */ /* 0x000fe20003f66070 */
[----:B------:R-:W-:-:S05]  /*0630*/  IMAD.MOV.U32 R14, RZ, RZ, 0x1ca00000 ;  /* 0x1ca00000ff0e7424 */ /* 0x000fca00078e00ff */
[----:B------:R-:W-:-:S04]  /*0640*/  @!P2 SEL R19, R14, 0x63400000, !P3 ;  /* 0x634000000e13a807 */ /* 0x000fc80005800000 */
[----:B------:R-:W-:Y:S01]  /*0650*/  @!P2 LOP3.LUT R22, R19, 0x80000000, R7, 0xf8, !PT ;  /* 0x800000001316a812 */ /* 0x000fe200078ef807 */
[----:B0-----:R-:W-:-:S03]  /*0660*/  DFMA R4, R16, -R10, 1 ;  /* 0x3ff000001004742b */ /* 0x001fc6000000080a */
[----:B------:R-:W-:Y:S01]  /*0670*/  @!P2 LOP3.LUT R23, R22, 0x100000, RZ, 0xfc, !PT ;  /* 0x001000001617a812 */ /* 0x000fe200078efcff */
[----:B------:R-:W-:-:S04]  /*0680*/  @!P2 IMAD.MOV.U32 R22, RZ, RZ, RZ ;  /* 0x000000ffff16a224 */ /* 0x000fc800078e00ff */
[----:B------:R-:W-:-:S08]  /*0690*/  DFMA R4, R4, R4, R4 ;  /* 0x000000040404722b */ /* 0x000fd00000000004 */
[----:B------:R-:W-:Y:S01]  /*06a0*/  DFMA R16, R16, R4, R16 ;  /* 0x000000041010722b */ /* 0x000fe20000000010 */
[----:B------:R-:W-:Y:S01]  /*06b0*/  SEL R5, R14, 0x63400000, !P1 ;  /* 0x634000000e057807 */ /* 0x000fe20004800000 */
[----:B------:R-:W-:-:S03]  /*06c0*/  IMAD.MOV.U32 R4, RZ, RZ, R6 ;  /* 0x000000ffff047224 */ /* 0x000fc600078e0006 */
[----:B------:R-:W-:-:S03]  /*06d0*/  LOP3.LUT R5, R5, 0x800fffff, R7, 0xf8, !PT ;  /* 0x800fffff05057812 */ /* 0x000fc600078ef807 */
[----:B------:R-:W-:-:S03]  /*06e0*/  DFMA R18, R16, -R10, 1 ;  /* 0x3ff000001012742b */ /* 0x000fc6000000080a */
[----:B------:R-:W-:Y:S01]  /*06f0*/  @!P2 DFMA R4, R4, 2, -R22 ;  /* 0x400000000404a82b */ /* 0x000fe20000000816 */
[----:B------:R-:W-:-:S04]  /*0700*/  IMAD.MOV.U32 R22, RZ, RZ, R15 ;  /* 0x000000ffff167224 */ /* 0x000fc800078e000f */
[----:B------:R-:W-:Y:S01]  /*0710*/  DFMA R16, R16, R18, R16 ;  /* 0x000000121010722b */ /* 0x000fe20000000010 */
[----:B------:R-:W-:Y:S01]  /*0720*/  IMAD.MOV.U32 R23, RZ, RZ, R20 ;  /* 0x000000ffff177224 */ /* 0x000fe200078e0014 */
[----:B------:R-:W-:-:S03]  /*0730*/  @!P0 LOP3.LUT R23, R11, 0x7ff00000, RZ, 0xc0, !PT ;  /* 0x7ff000000b178812 */ /* 0x000fc600078ec0ff */
[----:B------:R-:W-:Y:S02]  /*0740*/  @!P2 LOP3.LUT R22, R5, 0x7ff00000, RZ, 0xc0, !PT ;  /* 0x7ff000000516a812 */ /* 0x000fe400078ec0ff */
[----:B------:R-:W-:Y:S01]  /*0750*/  VIADD R25, R23, 0xffffffff ;  /* 0xffffffff17197836 */ /* 0x000fe20000000000 */
[----:B------:R-:W-:Y:S02]  /*0760*/  DMUL R18, R16, R4 ;  /* 0x0000000410127228 */ /* 0x000fe40000000000 */
[----:B------:R-:W-:-:S05]  /*0770*/  VIADD R24, R22, 0xffffffff ;  /* 0xffffffff16187836 */ /* 0x000fca0000000000 */
[----:B------:R-:W-:Y:S01]  /*0780*/  ISETP.GT.U32.AND P0, PT, R24, 0x7feffffe, PT ;  /* 0x7feffffe1800780c */ /* 0x000fe20003f04070 */
[----:B------:R-:W-:-:S03]  /*0790*/  DFMA R20, R18, -R10, R4 ;  /* 0x8000000a1214722b */ /* 0x000fc60000000004 */
[----:B------:R-:W-:-:S05]  /*07a0*/  ISETP.GT.U32.OR P0, PT, R25, 0x7feffffe, P0 ;  /* 0x7feffffe1900780c */ /* 0x000fca0000704470 */
[----:B------:R-:W-:-:S08]  /*07b0*/  DFMA R16, R16, R20, R18 ;  /* 0x000000141010722b */ /* 0x000fd00000000012 */
[----:B------:R-:W-:Y:S05]  /*07c0*/  @P0 BRA `(.L_x_5) ;  /* 0x00000000006c0947 */ /* 0x000fea0003800000 */
[----:B------:R-:W-:-:S04]  /*07d0*/  LOP3.LUT R18, R9, 0x7ff00000, RZ, 0xc0, !PT ;  /* 0x7ff0000009127812 */ /* 0x000fc800078ec0ff */
[CC--:B------:R-:W-:Y:S02]  /*07e0*/  VIADDMNMX R6, R15.reuse, -R18.reuse, 0xb9600000, !PT ;  /* 0xb96000000f067446 */ /* 0x0c0fe40007800912 */
[----:B------:R-:W-:Y:S02]  /*07f0*/  ISETP.GE.U32.AND P0, PT, R15, R18, PT ;  /* 0x000000120f00720c */ /* 0x000fe40003f06070 */
[----:B------:R-:W-:Y:S02]  /*0800*/  VIMNMX R6, PT, PT, R6, 0x46a00000, PT ;  /* 0x46a0000006067848 */ /* 0x000fe40003fe0100 */
[----:B------:R-:W-:-:S05]  /*0810*/  SEL R7, R14, 0x63400000, !P0 ;  /* 0x634000000e077807 */ /* 0x000fca0004000000 */
[----:B------:R-:W-:Y:S02]  /*0820*/  IMAD.IADD R18, R6, 0x1, -R7 ;  /* 0x0000000106127824 */ /* 0x000fe400078e0a07 */
[----:B------:R-:W-:Y:S02]  /*0830*/  IMAD.MOV.U32 R6, RZ, RZ, RZ ;  /* 0x000000ffff067224 */ /* 0x000fe400078e00ff */
[----:B------:R-:W-:-:S06]  /*0840*/  VIADD R7, R18, 0x7fe00000 ;  /* 0x7fe0000012077836 */ /* 0x000fcc0000000000 */
[----:B------:R-:W-:-:S10]  /*0850*/  DMUL R14, R16, R6 ;  /* 0x00000006100e7228 */ /* 0x000fd40000000000 */
[----:B------:R-:W-:-:S13]  /*0860*/  FSETP.GTU.AND P0, PT, |R15|, 1.469367938527859385e-39, PT ;  /* 0x001000000f00780b */ /* 0x000fda0003f0c200 */
[----:B------:R-:W-:Y:S05]  /*0870*/  @P0 BRA `(.L_x_6) ;  /* 0x0000000000940947 */ /* 0x000fea0003800000 */
[----:B------:R-:W-:Y:S01]  /*0880*/  DFMA R4, R16, -R10, R4 ;  /* 0x8000000a1004722b */ /* 0x000fe20000000004 */
[----:B------:R-:W-:-:S09]  /*0890*/  IMAD.MOV.U32 R6, RZ, RZ, RZ ;  /* 0x000000ffff067224 */ /* 0x000fd200078e00ff */
[C---:B------:R-:W-:Y:S02]  /*08a0*/  FSETP.NEU.AND P0, PT, R5.reuse, RZ, PT ;  /* 0x000000ff0500720b */ /* 0x040fe40003f0d000 */
[----:B------:R-:W-:-:S04]  /*08b0*/  LOP3.LUT R9, R5, 0x80000000, R9, 0x48, !PT ;  /* 0x8000000005097812 */ /* 0x000fc800078e4809 */
[----:B------:R-:W-:-:S07]  /*08c0*/  LOP3.LUT R7, R9, R7, RZ, 0xfc, !PT ;  /* 0x0000000709077212 */ /* 0x000fce00078efcff */
[----:B------:R-:W-:Y:S05]  /*08d0*/  @!P0 BRA `(.L_x_6) ;  /* 0x00000000007c8947 */ /* 0x000fea0003800000 */
[----:B------:R-:W-:Y:S01]  /*08e0*/  IMAD.MOV R5, RZ, RZ, -R18 ;  /* 0x000000ffff057224 */ /* 0x000fe200078e0a12 */
[----:B------:R-:W-:Y:S01]  /*08f0*/  DMUL.RP R6, R16, R6 ;  /* 0x0000000610067228 */ /* 0x000fe20000008000 */
[----:B------:R-:W-:-:S06]  /*0900*/  IMAD.MOV.U32 R4, RZ, RZ, RZ ;  /* 0x000000ffff047224 */ /* 0x000fcc00078e00ff */
[----:B------:R-:W-:-:S03]  /*0910*/  DFMA R4, R14, -R4, R16 ;  /* 0x800000040e04722b */ /* 0x000fc60000000010 */
[----:B------:R-:W-:-:S03]  /*0920*/  LOP3.LUT R9, R7, R9, RZ, 0x3c, !PT ;  /* 0x0000000907097212 */ /* 0x000fc600078e3cff */
[----:B------:R-:W-:-:S04]  /*0930*/  IADD3 R4, PT, PT, -R18, -0x43300000, RZ ;  /* 0xbcd0000012047810 */ /* 0x000fc80007ffe1ff */
[----:B------:R-:W-:-:S04]  /*0940*/  FSETP.NEU.AND P0, PT, |R5|, R4, PT ;  /* 0x000000040500720b */ /* 0x000fc80003f0d200 */
[----:B------:R-:W-:Y:S02]  /*0950*/  FSEL R14, R6, R14, !P0 ;  /* 0x0000000e060e7208 */ /* 0x000fe40004000000 */
[----:B------:R-:W-:Y:S01]  /*0960*/  FSEL R15, R9, R15, !P0 ;  /* 0x0000000f090f7208 */ /* 0x000fe20004000000 */
[----:B------:R-:W-:Y:S06]  /*0970*/  BRA `(.L_x_6) ;  /* 0x0000000000547947 */ /* 0x000fec0003800000 */
.L_x_5:
[----:B------:R-:W-:-:S14]  /*0980*/  DSETP.NAN.AND P0, PT, R6, R6, PT ;  /* 0x000000060600722a */ /* 0x000fdc0003f08000 */
[----:B------:R-:W-:Y:S05]  /*0990*/  @P0 BRA `(.L_x_7) ;  /* 0x0000000000440947 */ /* 0x000fea0003800000 */
[----:B------:R-:W-:-:S14]  /*09a0*/  DSETP.NAN.AND P0, PT, R8, R8, PT ;  /* 0x000000080800722a */ /* 0x000fdc0003f08000 */
[----:B------:R-:W-:Y:S05]  /*09b0*/  @P0 BRA `(.L_x_8) ;  /* 0x0000000000300947 */ /* 0x000fea0003800000 */
[----:B------:R-:W-:Y:S01]  /*09c0*/  ISETP.NE.AND P0, PT, R22, R23, PT ;  /* 0x000000171600720c */ /* 0x000fe20003f05270 */
[----:B------:R-:W-:Y:S02]  /*09d0*/  IMAD.MOV.U32 R14, RZ, RZ, 0x0 ;  /* 0x00000000ff0e7424 */ /* 0x000fe400078e00ff */
[----:B------:R-:W-:-:S10]  /*09e0*/  IMAD.MOV.U32 R15, RZ, RZ, -0x80000 ;  /* 0xfff80000ff0f7424 */ /* 0x000fd400078e00ff */
[----:B------:R-:W-:Y:S05]  /*09f0*/  @!P0 BRA `(.L_x_6) ;  /* 0x0000000000348947 */ /* 0x000fea0003800000 */
[----:B------:R-:W-:Y:S02]  /*0a00*/  ISETP.NE.AND P0, PT, R22, 0x7ff00000, PT ;  /* 0x7ff000001600780c */ /* 0x000fe40003f05270 */
[----:B------:R-:W-:Y:S02]  /*0a10*/  LOP3.LUT R15, R7, 0x80000000, R9, 0x48, !PT ;  /* 0x80000000070f7812 */ /* 0x000fe400078e4809 */
[----:B------:R-:W-:-:S13]  /*0a20*/  ISETP.EQ.OR P0, PT, R23, RZ, !P0 ;  /* 0x000000ff1700720c */ /* 0x000fda0004702670 */
[----:B------:R-:W-:Y:S01]  /*0a30*/  @P0 LOP3.LUT R4, R15, 0x7ff00000, RZ, 0xfc, !PT ;  /* 0x7ff000000f040812 */ /* 0x000fe200078efcff */
[----:B------:R-:W-:Y:S02]  /*0a40*/  @!P0 IMAD.MOV.U32 R14, RZ, RZ, RZ ;  /* 0x000000ffff0e8224 */ /* 0x000fe400078e00ff */
[----:B------:R-:W-:Y:S02]  /*0a50*/  @P0 IMAD.MOV.U32 R14, RZ, RZ, RZ ;  /* 0x000000ffff0e0224 */ /* 0x000fe400078e00ff */
[----:B------:R-:W-:Y:S01]  /*0a60*/  @P0 IMAD.MOV.U32 R15, RZ, RZ, R4 ;  /* 0x000000ffff0f0224 */ /* 0x000fe200078e0004 */
[----:B------:R-:W-:Y:S06]  /*0a70*/  BRA `(.L_x_6) ;  /* 0x0000000000147947 */ /* 0x000fec0003800000 */
.L_x_8:
[----:B------:R-:W-:Y:S01]  /*0a80*/  LOP3.LUT R15, R9, 0x80000, RZ, 0xfc, !PT ;  /* 0x00080000090f7812 */ /* 0x000fe200078efcff */
[----:B------:R-:W-:Y:S01]  /*0a90*/  IMAD.MOV.U32 R14, RZ, RZ, R8 ;  /* 0x000000ffff0e7224 */ /* 0x000fe200078e0008 */
[----:B------:R-:W-:Y:S06]  /*0aa0*/  BRA `(.L_x_6) ;  /* 0x0000000000087947 */ /* 0x000fec0003800000 */
.L_x_7:
[----:B------:R-:W-:Y:S01]  /*0ab0*/  LOP3.LUT R15, R7, 0x80000, RZ, 0xfc, !PT ;  /* 0x00080000070f7812 */ /* 0x000fe200078efcff */
[----:B------:R-:W-:-:S07]  /*0ac0*/  IMAD.MOV.U32 R14, RZ, RZ, R6 ;  /* 0x000000ffff0e7224 */ /* 0x000fce00078e0006 */
.L_x_6:
[----:B------:R-:W-:Y:S05]  /*0ad0*/  BSYNC.RECONVERGENT B1 ;  /* 0x0000000000017941 */ /* 0x000fea0003800200 */
.L_x_4:
[----:B------:R-:W-:Y:S02]  /*0ae0*/  IMAD.MOV.U32 R4, RZ, RZ, R12 ;  /* 0x000000ffff047224 */ /* 0x000fe400078e000c */
[----:B------:R-:W-:-:S04]  /*0af0*/  IMAD.MOV.U32 R5, RZ, RZ, 0x0 ;  /* 0x00000000ff057424 */ /* 0x000fc800078e00ff */
[----:B------:R-:W-:Y:S05]  /*0b00*/  RET.REL.NODEC R4 `(_Z9write_imgP6uchar3ii) ;  /* 0xfffffff4043c7950 */ /* 0x000fea0003c3ffff */
.L_x_9:
[----:B------:R-:W-:-:S00]  /*0b10*/  BRA `(.L_x_9) ;  /* 0xfffffffc00fc7947 */ /* 0x000fc0000383ffff */
[----:B------:R-:W-:-:S00]  /*0b20*/  NOP ;  /* 0x0000000000007918 */ /* 0x000fc00000000000 */
        /* <DEDUP_REMOVED lines=13> */
.L_x_10:


//--------------------- .nv.shared.reserved.0     --------------------------
	.section	.nv.shared.reserved.0,"aw",@nobits
	.weak		__nv_reservedSMEM_offset_0_alias
	.size		__nv_reservedSMEM_offset_0_alias, 0, 64
	.other		__nv_reservedSMEM_offset_0_alias,@"STO_CUDA_RESERVED_SHARED STV_DEFAULT"
__nv_reservedSMEM_offset_0_alias:
	.zero		0
	.zero		64


//--------------------- .nv.constant0._Z9write_imgP6uchar3ii --------------------------
	.section	.nv.constant0._Z9write_imgP6uchar3ii,"a",@progbits
	.sectionflags	@""
	.align	4
.nv.constant0._Z9write_imgP6uchar3ii:
	.zero		912


//--------------------- SYMBOLS --------------------------

	.type		.nv.reservedSmem.offset0,@object
	.size		.nv.reservedSmem.offset0,0x4
